//
// Generated by NVIDIA NVVM Compiler
//
// Compiler Build ID: CL-36424714
// Cuda compilation tools, release 13.0, V13.0.88
// Based on NVVM 20.0.0
//

.version 9.0
.target sm_100
.address_size 64

	// .globl	_Z16int_cufftComplexPsP6float2i

.visible .entry _Z16int_cufftComplexPsP6float2i(
	.param .u64 .ptr .align 1 _Z16int_cufftComplexPsP6float2i_param_0,
	.param .u64 .ptr .align 1 _Z16int_cufftComplexPsP6float2i_param_1,
	.param .u32 _Z16int_cufftComplexPsP6float2i_param_2
)
{
	.reg .pred 	%p<2>;
	.reg .b16 	%rs<3>;
	.reg .b32 	%r<7>;
	.reg .b32 	%f<3>;
	.reg .b64 	%rd<9>;

	ld.param.u64 	%rd1, [_Z16int_cufftComplexPsP6float2i_param_0];
	ld.param.u64 	%rd2, [_Z16int_cufftComplexPsP6float2i_param_1];
	ld.param.u32 	%r2, [_Z16int_cufftComplexPsP6float2i_param_2];
	mov.u32 	%r3, %ctaid.x;
	mov.u32 	%r4, %ntid.x;
	mov.u32 	%r5, %tid.x;
	mad.lo.s32 	%r1, %r3, %r4, %r5;
	setp.ge.s32 	%p1, %r1, %r2;
	@%p1 bra 	$L__BB0_2;
	cvta.to.global.u64 	%rd3, %rd1;
	cvta.to.global.u64 	%rd4, %rd2;
	shl.b32 	%r6, %r1, 1;
	mul.wide.s32 	%rd5, %r6, 2;
	add.s64 	%rd6, %rd3, %rd5;
	ld.global.u16 	%rs1, [%rd6];
	cvt.rn.f32.s16 	%f1, %rs1;
	mul.wide.s32 	%rd7, %r1, 8;
	add.s64 	%rd8, %rd4, %rd7;
	st.global.f32 	[%rd8], %f1;
	ld.global.u16 	%rs2, [%rd6+2];
	cvt.rn.f32.s16 	%f2, %rs2;
	st.global.f32 	[%rd8+4], %f2;
$L__BB0_2:
	ret;

}
	// .globl	_Z16cufftComplex_intP6float2Psi
.visible .entry _Z16cufftComplex_intP6float2Psi(
	.param .u64 .ptr .align 1 _Z16cufftComplex_intP6float2Psi_param_0,
	.param .u64 .ptr .align 1 _Z16cufftComplex_intP6float2Psi_param_1,
	.param .u32 _Z16cufftComplex_intP6float2Psi_param_2
)
{
	.reg .pred 	%p<2>;
	.reg .b32 	%r<9>;
	.reg .b32 	%f<3>;
	.reg .b64 	%rd<9>;
	.reg .b64 	%fd<5>;

	ld.param.u64 	%rd1, [_Z16cufftComplex_intP6float2Psi_param_0];
	ld.param.u64 	%rd2, [_Z16cufftComplex_intP6float2Psi_param_1];
	ld.param.u32 	%r2, [_Z16cufftComplex_intP6float2Psi_param_2];
	mov.u32 	%r3, %ctaid.x;
	mov.u32 	%r4, %ntid.x;
	mov.u32 	%r5, %tid.x;
	mad.lo.s32 	%r1, %r3, %r4, %r5;
	setp.ge.s32 	%p1, %r1, %r2;
	@%p1 bra 	$L__BB1_2;
	cvta.to.global.u64 	%rd3, %rd1;
	cvta.to.global.u64 	%rd4, %rd2;
	mul.wide.s32 	%rd5, %r1, 8;
	add.s64 	%rd6, %rd3, %rd5;
	ld.global.f32 	%f1, [%rd6];
	cvt.f64.f32 	%fd1, %f1;
	div.rn.f64 	%fd2, %fd1, 0d4046A4D013A92A30;
	cvt.rzi.s32.f64 	%r6, %fd2;
	shl.b32 	%r7, %r1, 1;
	mul.wide.s32 	%rd7, %r7, 2;
	add.s64 	%rd8, %rd4, %rd7;
	st.global.u16 	[%rd8], %r6;
	ld.global.f32 	%f2, [%rd6+4];
	cvt.f64.f32 	%fd3, %f2;
	div.rn.f64 	%fd4, %fd3, 0d4046A73B645A1CAC;
	cvt.rzi.s32.f64 	%r8, %fd4;
	st.global.u16 	[%rd8+2], %r8;
$L__BB1_2:
	ret;

}
	// .globl	_Z17rotate_cpx_vectorPsS_S_jt
.visible .entry _Z17rotate_cpx_vectorPsS_S_jt(
	.param .u64 .ptr .align 1 _Z17rotate_cpx_vectorPsS_S_jt_param_0,
	.param .u64 .ptr .align 1 _Z17rotate_cpx_vectorPsS_S_jt_param_1,
	.param .u64 .ptr .align 1 _Z17rotate_cpx_vectorPsS_S_jt_param_2,
	.param .u32 _Z17rotate_cpx_vectorPsS_S_jt_param_3,
	.param .u16 _Z17rotate_cpx_vectorPsS_S_jt_param_4
)
{
	.reg .pred 	%p<2>;
	.reg .b16 	%rs<6>;
	.reg .b32 	%r<16>;
	.reg .b64 	%rd<10>;

	ld.param.u64 	%rd1, [_Z17rotate_cpx_vectorPsS_S_jt_param_0];
	ld.param.u64 	%rd2, [_Z17rotate_cpx_vectorPsS_S_jt_param_1];
	ld.param.u64 	%rd3, [_Z17rotate_cpx_vectorPsS_S_jt_param_2];
	ld.param.u32 	%r2, [_Z17rotate_cpx_vectorPsS_S_jt_param_3];
	ld.param.u16 	%rs1, [_Z17rotate_cpx_vectorPsS_S_jt_param_4];
	mov.u32 	%r3, %ctaid.x;
	mov.u32 	%r4, %ntid.x;
	mov.u32 	%r5, %tid.x;
	mad.lo.s32 	%r1, %r3, %r4, %r5;
	setp.ge.u32 	%p1, %r1, %r2;
	@%p1 bra 	$L__BB2_2;
	cvta.to.global.u64 	%rd4, %rd1;
	cvta.to.global.u64 	%rd5, %rd2;
	cvta.to.global.u64 	%rd6, %rd3;
	shl.b32 	%r6, %r1, 1;
	mul.wide.s32 	%rd7, %r6, 2;
	add.s64 	%rd8, %rd4, %rd7;
	ld.global.u16 	%rs2, [%rd8];
	ld.global.u16 	%rs3, [%rd5];
	mul.wide.s16 	%r7, %rs3, %rs2;
	ld.global.u16 	%rs4, [%rd8+2];
	ld.global.u16 	%rs5, [%rd5+2];
	mul.wide.s16 	%r8, %rs5, %rs4;
	sub.s32 	%r9, %r7, %r8;
	mul.wide.s16 	%r10, %rs2, %rs5;
	mul.wide.s16 	%r11, %rs3, %rs4;
	add.s32 	%r12, %r11, %r10;
	cvt.u32.u16 	%r13, %rs1;
	shr.s32 	%r14, %r9, %r13;
	add.s64 	%rd9, %rd6, %rd7;
	st.global.u16 	[%rd9], %r14;
	shr.s32 	%r15, %r12, %r13;
	st.global.u16 	[%rd9+2], %r15;
$L__BB2_2:
	ret;

}
	// .globl	_Z18rotate_cpx_vector1PsS_S_jt
.visible .entry _Z18rotate_cpx_vector1PsS_S_jt(
	.param .u64 .ptr .align 1 _Z18rotate_cpx_vector1PsS_S_jt_param_0,
	.param .u64 .ptr .align 1 _Z18rotate_cpx_vector1PsS_S_jt_param_1,
	.param .u64 .ptr .align 1 _Z18rotate_cpx_vector1PsS_S_jt_param_2,
	.param .u32 _Z18rotate_cpx_vector1PsS_S_jt_param_3,
	.param .u16 _Z18rotate_cpx_vector1PsS_S_jt_param_4
)
{
	.reg .pred 	%p<2>;
	.reg .b16 	%rs<6>;
	.reg .b32 	%r<21>;
	.reg .b64 	%rd<12>;

	ld.param.u64 	%rd1, [_Z18rotate_cpx_vector1PsS_S_jt_param_0];
	ld.param.u64 	%rd2, [_Z18rotate_cpx_vector1PsS_S_jt_param_1];
	ld.param.u64 	%rd3, [_Z18rotate_cpx_vector1PsS_S_jt_param_2];
	ld.param.u32 	%r2, [_Z18rotate_cpx_vector1PsS_S_jt_param_3];
	ld.param.u16 	%rs1, [_Z18rotate_cpx_vector1PsS_S_jt_param_4];
	mov.u32 	%r3, %ctaid.x;
	mov.u32 	%r4, %ntid.x;
	mov.u32 	%r5, %tid.x;
	mad.lo.s32 	%r1, %r3, %r4, %r5;
	setp.ge.u32 	%p1, %r1, %r2;
	@%p1 bra 	$L__BB3_2;
	cvta.to.global.u64 	%rd4, %rd1;
	cvta.to.global.u64 	%rd5, %rd2;
	cvta.to.global.u64 	%rd6, %rd3;
	shr.s32 	%r6, %r1, 31;
	shr.u32 	%r7, %r6, 21;
	add.s32 	%r8, %r1, %r7;
	shr.s32 	%r9, %r8, 11;
	shl.b32 	%r10, %r1, 1;
	mul.wide.s32 	%rd7, %r10, 2;
	add.s64 	%rd8, %rd4, %rd7;
	ld.global.u16 	%rs2, [%rd8];
	shl.b32 	%r11, %r9, 1;
	mul.wide.s32 	%rd9, %r11, 2;
	add.s64 	%rd10, %rd5, %rd9;
	ld.global.u16 	%rs3, [%rd10];
	mul.wide.s16 	%r12, %rs3, %rs2;
	ld.global.u16 	%rs4, [%rd8+2];
	ld.global.u16 	%rs5, [%rd10+2];
	mul.wide.s16 	%r13, %rs5, %rs4;
	sub.s32 	%r14, %r12, %r13;
	mul.wide.s16 	%r15, %rs2, %rs5;
	mul.wide.s16 	%r16, %rs3, %rs4;
	add.s32 	%r17, %r16, %r15;
	cvt.u32.u16 	%r18, %rs1;
	shr.s32 	%r19, %r14, %r18;
	add.s64 	%rd11, %rd6, %rd7;
	st.global.u16 	[%rd11], %r19;
	shr.s32 	%r20, %r17, %r18;
	st.global.u16 	[%rd11+2], %r20;
$L__BB3_2:
	ret;

}


// ===== COMPILED SASS (sm_100) =====

	.target	sm_100

	.elftype	@"ET_EXEC"


//--------------------- .note.nv.tkinfo           --------------------------
	.section	.note.nv.tkinfo,"",@"SHT_NOTE"
	.sectionflags	@"SHF_NOTE_NV_TKINFO"
	.tkinfo
        /*0018*/ 	.word	0x00000002
        /*0030*/ 	.string	""
        /*0030*/ 	.string	"ptxas"
        /*0030*/ 	.string	"Cuda compilation tools, release 13.0, V13.0.88"
        /*0030*/ 	.string	"Build cuda_13.0.r13.0/compiler.36424714_0"
        /*0030*/ 	.string	"-arch sm_100 -m 64 "



//--------------------- .note.nv.cuinfo           --------------------------
	.section	.note.nv.cuinfo,"",@"SHT_NOTE"
	.sectionflags	@"SHF_NOTE_NV_CUINFO"
        /*0018*/ 	.short	0x0002
        /*001a*/ 	.short	0x0064
        /*001c*/ 	.short	0x0082
	.zero		2


//--------------------- .nv.info                  --------------------------
	.section	.nv.info,"",@"SHT_CUDA_INFO"
	.align	4


	//----- nvinfo : EIATTR_REGCOUNT
	.align		4
        /*0000*/ 	.byte	0x04, 0x2f
        /*0002*/ 	.short	(.L_1 - .L_0)
	.align		4
.L_0:
        /*0004*/ 	.word	index@(_Z16int_cufftComplexPsP6float2i)
        /*0008*/ 	.word	0x0000000c


	//----- nvinfo : EIATTR_FRAME_SIZE
	.align		4
.L_1:
        /*000c*/ 	.byte	0x04, 0x11
        /*000e*/ 	.short	(.L_3 - .L_2)
	.align		4
.L_2:
        /*0010*/ 	.word	index@(_Z16int_cufftComplexPsP6float2i)
        /*0014*/ 	.word	0x00000000


	//----- nvinfo : EIATTR_REGCOUNT
	.align		4
.L_3:
        /*0018*/ 	.byte	0x04, 0x2f
        /*001a*/ 	.short	(.L_5 - .L_4)
	.align		4
.L_4:
        /*001c*/ 	.word	index@(_Z16cufftComplex_intP6float2Psi)
        /*0020*/ 	.word	0x0000001c


	//----- nvinfo : EIATTR_FRAME_SIZE
	.align		4
.L_5:
        /*0024*/ 	.byte	0x04, 0x11
        /*0026*/ 	.short	(.L_7 - .L_6)
	.align		4
.L_6:
        /*0028*/ 	.word	index@($__internal_0_$__cuda_sm20_div_rn_f64_full)
        /*002c*/ 	.word	0x00000000


	//----- nvinfo : EIATTR_FRAME_SIZE
	.align		4
.L_7:
        /*0030*/ 	.byte	0x04, 0x11
        /*0032*/ 	.short	(.L_9 - .L_8)
	.align		4
.L_8:
        /*0034*/ 	.word	index@(_Z16cufftComplex_intP6float2Psi)
        /*0038*/ 	.word	0x00000000


	//----- nvinfo : EIATTR_REGCOUNT
	.align		4
.L_9:
        /*003c*/ 	.byte	0x04, 0x2f
        /*003e*/ 	.short	(.L_11 - .L_10)
	.align		4
.L_10:
        /*0040*/ 	.word	index@(_Z17rotate_cpx_vectorPsS_S_jt)
        /*0044*/ 	.word	0x00000010


	//----- nvinfo : EIATTR_FRAME_SIZE
	.align		4
.L_11:
        /*0048*/ 	.byte	0x04, 0x11
        /*004a*/ 	.short	(.L_13 - .L_12)
	.align		4
.L_12:
        /*004c*/ 	.word	index@(_Z17rotate_cpx_vectorPsS_S_jt)
        /*0050*/ 	.word	0x00000000


	//----- nvinfo : EIATTR_REGCOUNT
	.align		4
.L_13:
        /*0054*/ 	.byte	0x04, 0x2f
        /*0056*/ 	.short	(.L_15 - .L_14)
	.align		4
.L_14:
        /*0058*/ 	.word	index@(_Z18rotate_cpx_vector1PsS_S_jt)
        /*005c*/ 	.word	0x0000000f


	//----- nvinfo : EIATTR_FRAME_SIZE
	.align		4
.L_15:
        /*0060*/ 	.byte	0x04, 0x11
        /*0062*/ 	.short	(.L_17 - .L_16)
	.align		4
.L_16:
        /*0064*/ 	.word	index@(_Z18rotate_cpx_vector1PsS_S_jt)
        /*0068*/ 	.word	0x00000000


	//----- nvinfo : EIATTR_MIN_STACK_SIZE
	.align		4
.L_17:
        /*006c*/ 	.byte	0x04, 0x12
        /*006e*/ 	.short	(.L_19 - .L_18)
	.align		4
.L_18:
        /*0070*/ 	.word	index@(_Z18rotate_cpx_vector1PsS_S_jt)
        /*0074*/ 	.word	0x00000000


	//----- nvinfo : EIATTR_MIN_STACK_SIZE
	.align		4
.L_19:
        /*0078*/ 	.byte	0x04, 0x12
        /*007a*/ 	.short	(.L_21 - .L_20)
	.align		4
.L_20:
        /*007c*/ 	.word	index@(_Z17rotate_cpx_vectorPsS_S_jt)
        /*0080*/ 	.word	0x00000000


	//----- nvinfo : EIATTR_MIN_STACK_SIZE
	.align		4
.L_21:
        /*0084*/ 	.byte	0x04, 0x12
        /*0086*/ 	.short	(.L_23 - .L_22)
	.align		4
.L_22:
        /*0088*/ 	.word	index@(_Z16cufftComplex_intP6float2Psi)
        /*008c*/ 	.word	0x00000000


	//----- nvinfo : EIATTR_MIN_STACK_SIZE
	.align		4
.L_23:
        /*0090*/ 	.byte	0x04, 0x12
        /*0092*/ 	.short	(.L_25 - .L_24)
	.align		4
.L_24:
        /*0094*/ 	.word	index@(_Z16int_cufftComplexPsP6float2i)
        /*0098*/ 	.word	0x00000000
.L_25:


//--------------------- .nv.compat                --------------------------
	.section	.nv.compat,"",@"SHT_CUDA_COMPAT_INFO"
	.align	4
        /*0000*/ 	.byte	0x02, 0x09, 0x00, 0x00, 0x02, 0x02, 0x01, 0x00, 0x02, 0x05, 0x05, 0x00, 0x03, 0x07, 0x01, 0x01
        /*0010*/ 	.byte	0x02, 0x03, 0x00, 0x00, 0x02, 0x06, 0x01, 0x00, 0x04, 0x0b, 0x08, 0x00, 0x01, 0x00, 0x00, 0x00
        /*0020*/ 	.byte	0x00, 0x00, 0x00, 0x00


//--------------------- .nv.info._Z18rotate_cpx_vector1PsS_S_jt --------------------------
	.section	.nv.info._Z18rotate_cpx_vector1PsS_S_jt,"",@"SHT_CUDA_INFO"
	.sectionflags	@""
	.align	4


	//----- nvinfo : EIATTR_CUDA_API_VERSION
	.align		4
        /*0000*/ 	.byte	0x04, 0x37
        /*0002*/ 	.short	(.L_27 - .L_26)
.L_26:
        /*0004*/ 	.word	0x00000082


	//----- nvinfo : EIATTR_KPARAM_INFO
	.align		4
.L_27:
        /*0008*/ 	.byte	0x04, 0x17
        /*000a*/ 	.short	(.L_29 - .L_28)
.L_28:
        /*000c*/ 	.word	0x00000000
        /*0010*/ 	.short	0x0004
        /*0012*/ 	.short	0x001c
        /*0014*/ 	.byte	0x00, 0xf0, 0x09, 0x00


	//----- nvinfo : EIATTR_KPARAM_INFO
	.align		4
.L_29:
        /*0018*/ 	.byte	0x04, 0x17
        /*001a*/ 	.short	(.L_31 - .L_30)
.L_30:
        /*001c*/ 	.word	0x00000000
        /*0020*/ 	.short	0x0003
        /*0022*/ 	.short	0x0018
        /*0024*/ 	.byte	0x00, 0xf0, 0x11, 0x00


	//----- nvinfo : EIATTR_KPARAM_INFO
	.align		4
.L_31:
        /*0028*/ 	.byte	0x04, 0x17
        /*002a*/ 	.short	(.L_33 - .L_32)
.L_32:
        /*002c*/ 	.word	0x00000000
        /*0030*/ 	.short	0x0002
        /*0032*/ 	.short	0x0010
        /*0034*/ 	.byte	0x00, 0xf5, 0x21, 0x00


	//----- nvinfo : EIATTR_KPARAM_INFO
	.align		4
.L_33:
        /*0038*/ 	.byte	0x04, 0x17
        /*003a*/ 	.short	(.L_35 - .L_34)
.L_34:
        /*003c*/ 	.word	0x00000000
        /*0040*/ 	.short	0x0001
        /*0042*/ 	.short	0x0008
        /*0044*/ 	.byte	0x00, 0xf5, 0x21, 0x00


	//----- nvinfo : EIATTR_KPARAM_INFO
	.align		4
.L_35:
        /*0048*/ 	.byte	0x04, 0x17
        /*004a*/ 	.short	(.L_37 - .L_36)
.L_36:
        /*004c*/ 	.word	0x00000000
        /*0050*/ 	.short	0x0000
        /*0052*/ 	.short	0x0000
        /*0054*/ 	.byte	0x00, 0xf5, 0x21, 0x00


	//----- nvinfo : EIATTR_SPARSE_MMA_MASK
	.align		4
.L_37:
        /*0058*/ 	.byte	0x03, 0x50
        /*005a*/ 	.short	0x0000


	//----- nvinfo : EIATTR_MAXREG_COUNT
	.align		4
        /*005c*/ 	.byte	0x03, 0x1b
        /*005e*/ 	.short	0x00ff


	//----- nvinfo : EIATTR_MERCURY_ISA_VERSION
	.align		4
        /*0060*/ 	.byte	0x03, 0x5f
        /*0062*/ 	.short	0x0101


	//----- nvinfo : EIATTR_VRC_CTA_INIT_COUNT
	.align		4
        /*0064*/ 	.byte	0x02, 0x4a
	.zero		1
	.zero		1


	//----- nvinfo : EIATTR_EXIT_INSTR_OFFSETS
	.align		4
        /*0068*/ 	.byte	0x04, 0x1c
        /*006a*/ 	.short	(.L_39 - .L_38)


	//   ....[0]....
.L_38:
        /*006c*/ 	.word	0x00000070


	//   ....[1]....
        /*0070*/ 	.word	0x00000280


	//----- nvinfo : EIATTR_CBANK_PARAM_SIZE
	.align		4
.L_39:
        /*0074*/ 	.byte	0x03, 0x19
        /*0076*/ 	.short	0x001e


	//----- nvinfo : EIATTR_PARAM_CBANK
	.align		4
        /*0078*/ 	.byte	0x04, 0x0a
        /*007a*/ 	.short	(.L_41 - .L_40)
	.align		4
.L_40:
        /*007c*/ 	.word	index@(.nv.constant0._Z18rotate_cpx_vector1PsS_S_jt)
        /*0080*/ 	.short	0x0380
        /*0082*/ 	.short	0x001e


	//----- nvinfo : EIATTR_SW_WAR
	.align		4
.L_41:
        /*0084*/ 	.byte	0x04, 0x36
        /*0086*/ 	.short	(.L_43 - .L_42)
.L_42:
        /*0088*/ 	.word	0x00000008
.L_43:


//--------------------- .nv.info._Z17rotate_cpx_vectorPsS_S_jt --------------------------
	.section	.nv.info._Z17rotate_cpx_vectorPsS_S_jt,"",@"SHT_CUDA_INFO"
	.sectionflags	@""
	.align	4


	//----- nvinfo : EIATTR_CUDA_API_VERSION
	.align		4
        /*0000*/ 	.byte	0x04, 0x37
        /*0002*/ 	.short	(.L_45 - .L_44)
.L_44:
        /*0004*/ 	.word	0x00000082


	//----- nvinfo : EIATTR_KPARAM_INFO
	.align		4
.L_45:
        /*0008*/ 	.byte	0x04, 0x17
        /*000a*/ 	.short	(.L_47 - .L_46)
.L_46:
        /*000c*/ 	.word	0x00000000
        /*0010*/ 	.short	0x0004
        /*0012*/ 	.short	0x001c
        /*0014*/ 	.byte	0x00, 0xf0, 0x09, 0x00


	//----- nvinfo : EIATTR_KPARAM_INFO
	.align		4
.L_47:
        /*0018*/ 	.byte	0x04, 0x17
        /*001a*/ 	.short	(.L_49 - .L_48)
.L_48:
        /*001c*/ 	.word	0x00000000
        /*0020*/ 	.short	0x0003
        /*0022*/ 	.short	0x0018
        /*0024*/ 	.byte	0x00, 0xf0, 0x11, 0x00


	//----- nvinfo : EIATTR_KPARAM_INFO
	.align		4
.L_49:
        /*0028*/ 	.byte	0x04, 0x17
        /*002a*/ 	.short	(.L_51 - .L_50)
.L_50:
        /*002c*/ 	.word	0x00000000
        /*0030*/ 	.short	0x0002
        /*0032*/ 	.short	0x0010
        /*0034*/ 	.byte	0x00, 0xf5, 0x21, 0x00


	//----- nvinfo : EIATTR_KPARAM_INFO
	.align		4
.L_51:
        /*0038*/ 	.byte	0x04, 0x17
        /*003a*/ 	.short	(.L_53 - .L_52)
.L_52:
        /*003c*/ 	.word	0x00000000
        /*0040*/ 	.short	0x0001
        /*0042*/ 	.short	0x0008
        /*0044*/ 	.byte	0x00, 0xf5, 0x21, 0x00


	//----- nvinfo : EIATTR_KPARAM_INFO
	.align		4
.L_53:
        /*0048*/ 	.byte	0x04, 0x17
        /*004a*/ 	.short	(.L_55 - .L_54)
.L_54:
        /*004c*/ 	.word	0x00000000
        /*0050*/ 	.short	0x0000
        /*0052*/ 	.short	0x0000
        /*0054*/ 	.byte	0x00, 0xf5, 0x21, 0x00


	//----- nvinfo : EIATTR_SPARSE_MMA_MASK
	.align		4
.L_55:
        /*0058*/ 	.byte	0x03, 0x50
        /*005a*/ 	.short	0x0000


	//----- nvinfo : EIATTR_MAXREG_COUNT
	.align		4
        /*005c*/ 	.byte	0x03, 0x1b
        /*005e*/ 	.short	0x00ff


	//----- nvinfo : EIATTR_MERCURY_ISA_VERSION
	.align		4
        /*0060*/ 	.byte	0x03, 0x5f
        /*0062*/ 	.short	0x0101


	//----- nvinfo : EIATTR_VRC_CTA_INIT_COUNT
	.align		4
        /*0064*/ 	.byte	0x02, 0x4a
	.zero		1
	.zero		1


	//----- nvinfo : EIATTR_EXIT_INSTR_OFFSETS
	.align		4
        /*0068*/ 	.byte	0x04, 0x1c
        /*006a*/ 	.short	(.L_57 - .L_56)


	//   ....[0]....
.L_56:
        /*006c*/ 	.word	0x00000070


	//   ....[1]....
        /*0070*/ 	.word	0x00000240


	//----- nvinfo : EIATTR_CBANK_PARAM_SIZE
	.align		4
.L_57:
        /*0074*/ 	.byte	0x03, 0x19
        /*0076*/ 	.short	0x001e


	//----- nvinfo : EIATTR_PARAM_CBANK
	.align		4
        /*0078*/ 	.byte	0x04, 0x0a
        /*007a*/ 	.short	(.L_59 - .L_58)
	.align		4
.L_58:
        /*007c*/ 	.word	index@(.nv.constant0._Z17rotate_cpx_vectorPsS_S_jt)
        /*0080*/ 	.short	0x0380
        /*0082*/ 	.short	0x001e


	//----- nvinfo : EIATTR_SW_WAR
	.align		4
.L_59:
        /*0084*/ 	.byte	0x04, 0x36
        /*0086*/ 	.short	(.L_61 - .L_60)
.L_60:
        /*0088*/ 	.word	0x00000008
.L_61:


//--------------------- .nv.info._Z16cufftComplex_intP6float2Psi --------------------------
	.section	.nv.info._Z16cufftComplex_intP6float2Psi,"",@"SHT_CUDA_INFO"
	.sectionflags	@""
	.align	4


	//----- nvinfo : EIATTR_CUDA_API_VERSION
	.align		4
        /*0000*/ 	.byte	0x04, 0x37
        /*0002*/ 	.short	(.L_63 - .L_62)
.L_62:
        /*0004*/ 	.word	0x00000082


	//----- nvinfo : EIATTR_KPARAM_INFO
	.align		4
.L_63:
        /*0008*/ 	.byte	0x04, 0x17
        /*000a*/ 	.short	(.L_65 - .L_64)
.L_64:
        /*000c*/ 	.word	0x00000000
        /*0010*/ 	.short	0x0002
        /*0012*/ 	.short	0x0010
        /*0014*/ 	.byte	0x00, 0xf0, 0x11, 0x00


	//----- nvinfo : EIATTR_KPARAM_INFO
	.align		4
.L_65:
        /*0018*/ 	.byte	0x04, 0x17
        /*001a*/ 	.short	(.L_67 - .L_66)
.L_66:
        /*001c*/ 	.word	0x00000000
        /*0020*/ 	.short	0x0001
        /*0022*/ 	.short	0x0008
        /*0024*/ 	.byte	0x00, 0xf5, 0x21, 0x00


	//----- nvinfo : EIATTR_KPARAM_INFO
	.align		4
.L_67:
        /*0028*/ 	.byte	0x04, 0x17
        /*002a*/ 	.short	(.L_69 - .L_68)
.L_68:
        /*002c*/ 	.word	0x00000000
        /*0030*/ 	.short	0x0000
        /*0032*/ 	.short	0x0000
        /*0034*/ 	.byte	0x00, 0xf5, 0x21, 0x00


	//----- nvinfo : EIATTR_SPARSE_MMA_MASK
	.align		4
.L_69:
        /*0038*/ 	.byte	0x03, 0x50
        /*003a*/ 	.short	0x0000


	//----- nvinfo : EIATTR_MAXREG_COUNT
	.align		4
        /*003c*/ 	.byte	0x03, 0x1b
        /*003e*/ 	.short	0x00ff


	//----- nvinfo : EIATTR_MERCURY_ISA_VERSION
	.align		4
        /*0040*/ 	.byte	0x03, 0x5f
        /*0042*/ 	.short	0x0101


	//----- nvinfo : EIATTR_VRC_CTA_INIT_COUNT
	.align		4
        /*0044*/ 	.byte	0x02, 0x4a
	.zero		1
	.zero		1


	//----- nvinfo : EIATTR_EXIT_INSTR_OFFSETS
	.align		4
        /*0048*/ 	.byte	0x04, 0x1c
        /*004a*/ 	.short	(.L_71 - .L_70)


	//   ....[0]....
.L_70:
        /*004c*/ 	.word	0x00000070


	//   ....[1]....
        /*0050*/ 	.word	0x000004a0


	//----- nvinfo : EIATTR_CRS_STACK_SIZE
	.align		4
.L_71:
        /*0054*/ 	.byte	0x04, 0x1e
        /*0056*/ 	.short	(.L_73 - .L_72)
.L_72:
        /*0058*/ 	.word	0x00000000


	//----- nvinfo : EIATTR_CBANK_PARAM_SIZE
	.align		4
.L_73:
        /*005c*/ 	.byte	0x03, 0x19
        /*005e*/ 	.short	0x0014


	//----- nvinfo : EIATTR_PARAM_CBANK
	.align		4
        /*0060*/ 	.byte	0x04, 0x0a
        /*0062*/ 	.short	(.L_75 - .L_74)
	.align		4
.L_74:
        /*0064*/ 	.word	index@(.nv.constant0._Z16cufftComplex_intP6float2Psi)
        /*0068*/ 	.short	0x0380
        /*006a*/ 	.short	0x0014


	//----- nvinfo : EIATTR_SW_WAR
	.align		4
.L_75:
        /*006c*/ 	.byte	0x04, 0x36
        /*006e*/ 	.short	(.L_77 - .L_76)
.L_76:
        /*0070*/ 	.word	0x00000008
.L_77:


//--------------------- .nv.info._Z16int_cufftComplexPsP6float2i --------------------------
	.section	.nv.info._Z16int_cufftComplexPsP6float2i,"",@"SHT_CUDA_INFO"
	.sectionflags	@""
	.align	4


	//----- nvinfo : EIATTR_CUDA_API_VERSION
	.align		4
        /*0000*/ 	.byte	0x04, 0x37
        /*0002*/ 	.short	(.L_79 - .L_78)
.L_78:
        /*0004*/ 	.word	0x00000082


	//----- nvinfo : EIATTR_KPARAM_INFO
	.align		4
.L_79:
        /*0008*/ 	.byte	0x04, 0x17
        /*000a*/ 	.short	(.L_81 - .L_80)
.L_80:
        /*000c*/ 	.word	0x00000000
        /*0010*/ 	.short	0x0002
        /*0012*/ 	.short	0x0010
        /*0014*/ 	.byte	0x00, 0xf0, 0x11, 0x00


	//----- nvinfo : EIATTR_KPARAM_INFO
	.align		4
.L_81:
        /*0018*/ 	.byte	0x04, 0x17
        /*001a*/ 	.short	(.L_83 - .L_82)
.L_82:
        /*001c*/ 	.word	0x00000000
        /*0020*/ 	.short	0x0001
        /*0022*/ 	.short	0x0008
        /*0024*/ 	.byte	0x00, 0xf5, 0x21, 0x00


	//----- nvinfo : EIATTR_KPARAM_INFO
	.align		4
.L_83:
        /*0028*/ 	.byte	0x04, 0x17
        /*002a*/ 	.short	(.L_85 - .L_84)
.L_84:
        /*002c*/ 	.word	0x00000000
        /*0030*/ 	.short	0x0000
        /*0032*/ 	.short	0x0000
        /*0034*/ 	.byte	0x00, 0xf5, 0x21, 0x00


	//----- nvinfo : EIATTR_SPARSE_MMA_MASK
	.align		4
.L_85:
        /*0038*/ 	.byte	0x03, 0x50
        /*003a*/ 	.short	0x0000


	//----- nvinfo : EIATTR_MAXREG_COUNT
	.align		4
        /*003c*/ 	.byte	0x03, 0x1b
        /*003e*/ 	.short	0x00ff


	//----- nvinfo : EIATTR_MERCURY_ISA_VERSION
	.align		4
        /*0040*/ 	.byte	0x03, 0x5f
        /*0042*/ 	.short	0x0101


	//----- nvinfo : EIATTR_VRC_CTA_INIT_COUNT
	.align		4
        /*0044*/ 	.byte	0x02, 0x4a
	.zero		1
	.zero		1


	//----- nvinfo : EIATTR_EXIT_INSTR_OFFSETS
	.align		4
        /*0048*/ 	.byte	0x04, 0x1c
        /*004a*/ 	.short	(.L_87 - .L_86)


	//   ....[0]....
.L_86:
        /*004c*/ 	.word	0x00000070


	//   ....[1]....
        /*0050*/ 	.word	0x00000140


	//----- nvinfo : EIATTR_CBANK_PARAM_SIZE
	.align		4
.L_87:
        /*0054*/ 	.byte	0x03, 0x19
        /*0056*/ 	.short	0x0014


	//----- nvinfo : EIATTR_PARAM_CBANK
	.align		4
        /*0058*/ 	.byte	0x04, 0x0a
        /*005a*/ 	.short	(.L_89 - .L_88)
	.align		4
.L_88:
        /*005c*/ 	.word	index@(.nv.constant0._Z16int_cufftComplexPsP6float2i)
        /*0060*/ 	.short	0x0380
        /*0062*/ 	.short	0x0014


	//----- nvinfo : EIATTR_SW_WAR
	.align		4
.L_89:
        /*0064*/ 	.byte	0x04, 0x36
        /*0066*/ 	.short	(.L_91 - .L_90)
.L_90:
        /*0068*/ 	.word	0x00000008
.L_91:


//--------------------- .nv.callgraph             --------------------------
	.section	.nv.callgraph,"",@"SHT_CUDA_CALLGRAPH"
	.align	4
	.sectionentsize	8
	.align		4
        /*0000*/ 	.word	0x00000000
	.align		4
        /*0004*/ 	.word	0xffffffff
	.align		4
        /*0008*/ 	.word	0x00000000
	.align		4
        /*000c*/ 	.word	0xfffffffe
	.align		4
        /*0010*/ 	.word	0x00000000
	.align		4
        /*0014*/ 	.word	0xfffffffd
	.align		4
        /*0018*/ 	.word	0x00000000
	.align		4
        /*001c*/ 	.word	0xfffffffc


//--------------------- .text._Z18rotate_cpx_vector1PsS_S_jt --------------------------
	.section	.text._Z18rotate_cpx_vector1PsS_S_jt,"ax",@progbits
	.align	128
        .global         _Z18rotate_cpx_vector1PsS_S_jt
        .type           _Z18rotate_cpx_vector1PsS_S_jt,@function
        .size           _Z18rotate_cpx_vector1PsS_S_jt,(.L_x_14 - _Z18rotate_cpx_vector1PsS_S_jt)
        .other          _Z18rotate_cpx_vector1PsS_S_jt,@"STO_CUDA_ENTRY STV_DEFAULT"
_Z18rotate_cpx_vector1PsS_S_jt:
.text._Z18rotate_cpx_vector1PsS_S_jt:
[----:B------:R-:W-:Y:S01]  /*0000*/  LDC R1, c[0x0][0x37c] ;  /* 0x0000df00ff017b82 */ /* 0x000fe20000000800 */
[----:B------:R-:W0:Y:S07]  /*0010*/  S2R R3, SR_TID.X ;  /* 0x0000000000037919 */ /* 0x000e2e0000002100 */
[----:B------:R-:W0:Y:S01]  /*0020*/  S2UR UR4, SR_CTAID.X ;  /* 0x00000000000479c3 */ /* 0x000e220000002500 */
[----:B------:R-:W1:Y:S07]  /*0030*/  LDCU UR5, c[0x0][0x398] ;  /* 0x00007300ff0577ac */ /* 0x000e6e0008000800 */
[----:B------:R-:W0:Y:S02]  /*0040*/  LDC R0, c[0x0][0x360] ;  /* 0x0000d800ff007b82 */ /* 0x000e240000000800 */
[----:B0-----:R-:W-:-:S05]  /*0050*/  IMAD R0, R0, UR4, R3 ;  /* 0x0000000400007c24 */ /* 0x001fca000f8e0203 */
[----:B-1----:R-:W-:-:S13]  /*0060*/  ISETP.GE.U32.AND P0, PT, R0, UR5, PT ;  /* 0x0000000500007c0c */ /* 0x002fda000bf06070 */
[----:B------:R-:W-:Y:S05]  /*0070*/  @P0 EXIT ;  /* 0x000000000000094d */ /* 0x000fea0003800000 */
[----:B------:R-:W0:Y:S01]  /*0080*/  LDC.64 R6, c[0x0][0x388] ;  /* 0x0000e200ff067b82 */ /* 0x000e220000000a00 */
[----:B------:R-:W-:Y:S01]  /*0090*/  SHF.R.S32.HI R3, RZ, 0x1f, R0 ;  /* 0x0000001fff037819 */ /* 0x000fe20000011400 */
[----:B------:R-:W1:Y:S01]  /*00a0*/  LDCU.64 UR6, c[0x0][0x358] ;  /* 0x00006b00ff0677ac */ /* 0x000e620008000a00 */
[----:B------:R-:W-:Y:S02]  /*00b0*/  IMAD.SHL.U32 R9, R0, 0x2, RZ ;  /* 0x0000000200097824 */ /* 0x000fe400078e00ff */
[----:B------:R-:W-:Y:S01]  /*00c0*/  LEA.HI R3, R3, R0, RZ, 0xb ;  /* 0x0000000003037211 */ /* 0x000fe200078f58ff */
[----:B------:R-:W2:Y:S02]  /*00d0*/  LDCU UR4, c[0x0][0x39c] ;  /* 0x00007380ff0477ac */ /* 0x000ea40008000800 */
[----:B------:R-:W3:Y:S01]  /*00e0*/  LDC.64 R4, c[0x0][0x380] ;  /* 0x0000e000ff047b82 */ /* 0x000ee20000000a00 */
[----:B------:R-:W-:-:S05]  /*00f0*/  SHF.R.S32.HI R3, RZ, 0xb, R3 ;  /* 0x0000000bff037819 */ /* 0x000fca0000011403 */
[----:B------:R-:W-:-:S04]  /*0100*/  IMAD.SHL.U32 R3, R3, 0x2, RZ ;  /* 0x0000000203037824 */ /* 0x000fc800078e00ff */
[----:B0-----:R-:W-:Y:S02]  /*0110*/  IMAD.WIDE R6, R3, 0x2, R6 ;  /* 0x0000000203067825 */ /* 0x001fe400078e0206 */
[----:B------:R-:W0:Y:S03]  /*0120*/  LDC.64 R2, c[0x0][0x390] ;  /* 0x0000e400ff027b82 */ /* 0x000e260000000a00 */
[----:B-1----:R-:W4:Y:S01]  /*0130*/  LDG.E.U16 R11, desc[UR6][R6.64+0x2] ;  /* 0x00000206060b7981 */ /* 0x002f22000c1e1500 */
[----:B---3--:R-:W-:-:S03]  /*0140*/  IMAD.WIDE R4, R9, 0x2, R4 ;  /* 0x0000000209047825 */ /* 0x008fc600078e0204 */
[----:B------:R-:W3:Y:S04]  /*0150*/  LDG.E.U16 R8, desc[UR6][R6.64] ;  /* 0x0000000606087981 */ /* 0x000ee8000c1e1500 */
[----:B------:R-:W5:Y:S04]  /*0160*/  LDG.E.U16 R0, desc[UR6][R4.64] ;  /* 0x0000000604007981 */ /* 0x000f68000c1e1500 */
[----:B------:R-:W3:Y:S01]  /*0170*/  LDG.E.U16 R10, desc[UR6][R4.64+0x2] ;  /* 0x00000206040a7981 */ /* 0x000ee2000c1e1500 */
[----:B--2---:R-:W-:Y:S01]  /*0180*/  ULOP3.LUT UR4, UR4, 0xffff, URZ, 0xc0, !UPT ;  /* 0x0000ffff04047892 */ /* 0x004fe2000f8ec0ff */
[----:B0-----:R-:W-:Y:S01]  /*0190*/  IMAD.WIDE R2, R9, 0x2, R2 ;  /* 0x0000000209027825 */ /* 0x001fe200078e0202 */
[----:B----4-:R-:W-:-:S02]  /*01a0*/  PRMT R12, R11, 0x9910, RZ ;  /* 0x000099100b0c7816 */ /* 0x010fc400000000ff */
[----:B-----5:R-:W-:Y:S02]  /*01b0*/  PRMT R11, R0, 0x9910, RZ ;  /* 0x00009910000b7816 */ /* 0x020fe400000000ff */
[----:B---3--:R-:W-:Y:S02]  /*01c0*/  PRMT R0, R8, 0x9910, RZ ;  /* 0x0000991008007816 */ /* 0x008fe400000000ff */
[----:B------:R-:W-:Y:S02]  /*01d0*/  PRMT R10, R10, 0x9910, RZ ;  /* 0x000099100a0a7816 */ /* 0x000fe400000000ff */
[----:B------:R-:W-:Y:S01]  /*01e0*/  MOV R8, R12 ;  /* 0x0000000c00087202 */ /* 0x000fe20000000f00 */
[----:B------:R-:W-:-:S04]  /*01f0*/  IMAD.MOV.U32 R5, RZ, RZ, R0 ;  /* 0x000000ffff057224 */ /* 0x000fc800078e0000 */
[-C--:B------:R-:W-:Y:S02]  /*0200*/  IMAD R0, R10, R8.reuse, RZ ;  /* 0x000000080a007224 */ /* 0x080fe400078e02ff */
[C---:B------:R-:W-:Y:S02]  /*0210*/  IMAD R4, R11.reuse, R8, RZ ;  /* 0x000000080b047224 */ /* 0x040fe400078e02ff */
[----:B------:R-:W-:Y:S02]  /*0220*/  IMAD R0, R11, R5, -R0 ;  /* 0x000000050b007224 */ /* 0x000fe400078e0a00 */
[----:B------:R-:W-:-:S03]  /*0230*/  IMAD R4, R5, R10, R4 ;  /* 0x0000000a05047224 */ /* 0x000fc600078e0204 */
[----:B------:R-:W-:Y:S02]  /*0240*/  SHF.R.S32.HI R5, RZ, UR4, R0 ;  /* 0x00000004ff057c19 */ /* 0x000fe40008011400 */
[----:B------:R-:W-:-:S03]  /*0250*/  SHF.R.S32.HI R7, RZ, UR4, R4 ;  /* 0x00000004ff077c19 */ /* 0x000fc60008011404 */
[----:B------:R-:W-:Y:S04]  /*0260*/  STG.E.U16 desc[UR6][R2.64], R5 ;  /* 0x0000000502007986 */ /* 0x000fe8000c101506 */
[----:B------:R-:W-:Y:S01]  /*0270*/  STG.E.U16 desc[UR6][R2.64+0x2], R7 ;  /* 0x0000020702007986 */ /* 0x000fe2000c101506 */
[----:B------:R-:W-:Y:S05]  /*0280*/  EXIT ;  /* 0x000000000000794d */ /* 0x000fea0003800000 */
.L_x_0:
[----:B------:R-:W-:-:S00]  /*0290*/  BRA `(.L_x_0) ;  /* 0xfffffffc00fc7947 */ /* 0x000fc0000383ffff */
[----:B------:R-:W-:-:S00]  /*02a0*/  NOP ;  /* 0x0000000000007918 */ /* 0x000fc00000000000 */
        /* <DEDUP_REMOVED lines=13> */
.L_x_14:


//--------------------- .text._Z17rotate_cpx_vectorPsS_S_jt --------------------------
	.section	.text._Z17rotate_cpx_vectorPsS_S_jt,"ax",@progbits
	.align	128
        .global         _Z17rotate_cpx_vectorPsS_S_jt
        .type           _Z17rotate_cpx_vectorPsS_S_jt,@function
        .size           _Z17rotate_cpx_vectorPsS_S_jt,(.L_x_15 - _Z17rotate_cpx_vectorPsS_S_jt)
        .other          _Z17rotate_cpx_vectorPsS_S_jt,@"STO_CUDA_ENTRY STV_DEFAULT"
_Z17rotate_cpx_vectorPsS_S_jt:
.text._Z17rotate_cpx_vectorPsS_S_jt:
        /* <DEDUP_REMOVED lines=9> */
[----:B------:R-:W1:Y:S01]  /*0090*/  LDCU.64 UR6, c[0x0][0x358] ;  /* 0x00006b00ff0677ac */ /* 0x000e620008000a00 */
[----:B------:R-:W-:Y:S01]  /*00a0*/  IMAD.SHL.U32 R9, R0, 0x2, RZ ;  /* 0x0000000200097824 */ /* 0x000fe200078e00ff */
[----:B------:R-:W2:Y:S05]  /*00b0*/  LDCU UR4, c[0x0][0x39c] ;  /* 0x00007380ff0477ac */ /* 0x000eaa0008000800 */
[----:B------:R-:W3:Y:S08]  /*00c0*/  LDC.64 R6, c[0x0][0x388] ;  /* 0x0000e200ff067b82 */ /* 0x000ef00000000a00 */
[----:B------:R-:W4:Y:S01]  /*00d0*/  LDC.64 R2, c[0x0][0x390] ;  /* 0x0000e400ff027b82 */ /* 0x000f220000000a00 */
[----:B0-----:R-:W-:-:S05]  /*00e0*/  IMAD.WIDE R4, R9, 0x2, R4 ;  /* 0x0000000209047825 */ /* 0x001fca00078e0204 */
[----:B-1----:R-:W5:Y:S04]  /*00f0*/  LDG.E.U16 R10, desc[UR6][R4.64+0x2] ;  /* 0x00000206040a7981 */ /* 0x002f68000c1e1500 */
[----:B---3--:R-:W3:Y:S04]  /*0100*/  LDG.E.U16 R11, desc[UR6][R6.64+0x2] ;  /* 0x00000206060b7981 */ /* 0x008ee8000c1e1500 */
[----:B------:R-:W3:Y:S04]  /*0110*/  LDG.E.U16 R0, desc[UR6][R4.64] ;  /* 0x0000000604007981 */ /* 0x000ee8000c1e1500 */
[----:B------:R-:W3:Y:S01]  /*0120*/  LDG.E.U16 R8, desc[UR6][R6.64] ;  /* 0x0000000606087981 */ /* 0x000ee2000c1e1500 */
[----:B--2---:R-:W-:Y:S01]  /*0130*/  ULOP3.LUT UR4, UR4, 0xffff, URZ, 0xc0, !UPT ;  /* 0x0000ffff04047892 */ /* 0x004fe2000f8ec0ff */
[----:B----4-:R-:W-:Y:S01]  /*0140*/  IMAD.WIDE R2, R9, 0x2, R2 ;  /* 0x0000000209027825 */ /* 0x010fe200078e0202 */
[----:B-----5:R-:W-:-:S02]  /*0150*/  PRMT R12, R10, 0x9910, RZ ;  /* 0x000099100a0c7816 */ /* 0x020fc400000000ff */
[----:B---3--:R-:W-:Y:S02]  /*0160*/  PRMT R13, R11, 0x9910, RZ ;  /* 0x000099100b0d7816 */ /* 0x008fe400000000ff */
[----:B------:R-:W-:-:S03]  /*0170*/  PRMT R11, R0, 0x9910, RZ ;  /* 0x00009910000b7816 */ /* 0x000fc600000000ff */
[----:B------:R-:W-:Y:S01]  /*0180*/  IMAD.MOV.U32 R10, RZ, RZ, R13 ;  /* 0x000000ffff0a7224 */ /* 0x000fe200078e000d */
[----:B------:R-:W-:Y:S02]  /*0190*/  PRMT R0, R8, 0x9910, RZ ;  /* 0x0000991008007816 */ /* 0x000fe400000000ff */
[----:B------:R-:W-:Y:S01]  /*01a0*/  MOV R8, R12 ;  /* 0x0000000c00087202 */ /* 0x000fe20000000f00 */
[----:B------:R-:W-:Y:S01]  /*01b0*/  IMAD R4, R11, R10, RZ ;  /* 0x0000000a0b047224 */ /* 0x000fe200078e02ff */
[----:B------:R-:W-:-:S03]  /*01c0*/  MOV R5, R0 ;  /* 0x0000000000057202 */ /* 0x000fc60000000f00 */
[----:B------:R-:W-:Y:S02]  /*01d0*/  IMAD R0, R8, R10, RZ ;  /* 0x0000000a08007224 */ /* 0x000fe400078e02ff */
[----:B------:R-:W-:Y:S02]  /*01e0*/  IMAD R4, R5, R8, R4 ;  /* 0x0000000805047224 */ /* 0x000fe400078e0204 */
[----:B------:R-:W-:-:S03]  /*01f0*/  IMAD R0, R11, R5, -R0 ;  /* 0x000000050b007224 */ /* 0x000fc600078e0a00 */
[----:B------:R-:W-:Y:S02]  /*0200*/  SHF.R.S32.HI R7, RZ, UR4, R4 ;  /* 0x00000004ff077c19 */ /* 0x000fe40008011404 */
[----:B------:R-:W-:-:S03]  /*0210*/  SHF.R.S32.HI R5, RZ, UR4, R0 ;  /* 0x00000004ff057c19 */ /* 0x000fc60008011400 */
[----:B------:R-:W-:Y:S04]  /*0220*/  STG.E.U16 desc[UR6][R2.64+0x2], R7 ;  /* 0x0000020702007986 */ /* 0x000fe8000c101506 */
[----:B------:R-:W-:Y:S01]  /*0230*/  STG.E.U16 desc[UR6][R2.64], R5 ;  /* 0x0000000502007986 */ /* 0x000fe2000c101506 */
[----:B------:R-:W-:Y:S05]  /*0240*/  EXIT ;  /* 0x000000000000794d */ /* 0x000fea0003800000 */
.L_x_1:
        /* <DEDUP_REMOVED lines=11> */
.L_x_15:


//--------------------- .text._Z16cufftComplex_intP6float2Psi --------------------------
	.section	.text._Z16cufftComplex_intP6float2Psi,"ax",@progbits
	.align	128
        .global         _Z16cufftComplex_intP6float2Psi
        .type           _Z16cufftComplex_intP6float2Psi,@function
        .size           _Z16cufftComplex_intP6float2Psi,(.L_x_13 - _Z16cufftComplex_intP6float2Psi)
        .other          _Z16cufftComplex_intP6float2Psi,@"STO_CUDA_ENTRY STV_DEFAULT"
_Z16cufftComplex_intP6float2Psi:
.text._Z16cufftComplex_intP6float2Psi:
[----:B------:R-:W-:Y:S01]  /*0000*/  LDC R1, c[0x0][0x37c] ;  /* 0x0000df00ff017b82 */ /* 0x000fe20000000800 */
[----:B------:R-:W0:Y:S07]  /*0010*/  S2R R3, SR_TID.X ;  /* 0x0000000000037919 */ /* 0x000e2e0000002100 */
[----:B------:R-:W0:Y:S01]  /*0020*/  S2UR UR4, SR_CTAID.X ;  /* 0x00000000000479c3 */ /* 0x000e220000002500 */
[----:B------:R-:W1:Y:S07]  /*0030*/  LDCU UR5, c[0x0][0x390] ;  /* 0x00007200ff0577ac */ /* 0x000e6e0008000800 */
[----:B------:R-:W0:Y:S02]  /*0040*/  LDC R6, c[0x0][0x360] ;  /* 0x0000d800ff067b82 */ /* 0x000e240000000800 */
[----:B0-----:R-:W-:-:S05]  /*0050*/  IMAD R6, R6, UR4, R3 ;  /* 0x0000000406067c24 */ /* 0x001fca000f8e0203 */
[----:B-1----:R-:W-:-:S13]  /*0060*/  ISETP.GE.AND P0, PT, R6, UR5, PT ;  /* 0x0000000506007c0c */ /* 0x002fda000bf06270 */
[----:B------:R-:W-:Y:S05]  /*0070*/  @P0 EXIT ;  /* 0x000000000000094d */ /* 0x000fea0003800000 */
[----:B------:R-:W0:Y:S01]  /*0080*/  LDC.64 R4, c[0x0][0x380] ;  /* 0x0000e000ff047b82 */ /* 0x000e220000000a00 */
[----:B------:R-:W1:Y:S01]  /*0090*/  LDCU.64 UR4, c[0x0][0x358] ;  /* 0x00006b00ff0477ac */ /* 0x000e620008000a00 */
[----:B0-----:R-:W-:-:S05]  /*00a0*/  IMAD.WIDE R4, R6, 0x8, R4 ;  /* 0x0000000806047825 */ /* 0x001fca00078e0204 */
[----:B-1----:R-:W2:Y:S01]  /*00b0*/  LDG.E R0, desc[UR4][R4.64] ;  /* 0x0000000404007981 */ /* 0x002ea2000c1e1900 */
[----:B------:R-:W0:Y:S01]  /*00c0*/  MUFU.RCP64H R3, 45.28759765625 ;  /* 0x4046a4d000037908 */ /* 0x000e220000001800 */
[----:B------:R-:W-:Y:S01]  /*00d0*/  IMAD.MOV.U32 R12, RZ, RZ, 0x13a92a30 ;  /* 0x13a92a30ff0c7424 */ /* 0x000fe200078e00ff */
[----:B------:R-:W-:Y:S01]  /*00e0*/  BSSY.RECONVERGENT B0, `(.L_x_2) ;  /* 0x0000018000007945 */ /* 0x000fe20003800200 */
[----:B------:R-:W-:Y:S02]  /*00f0*/  IMAD.MOV.U32 R13, RZ, RZ, 0x4046a4d0 ;  /* 0x4046a4d0ff0d7424 */ /* 0x000fe400078e00ff */
[----:B------:R-:W-:-:S06]  /*0100*/  IMAD.MOV.U32 R2, RZ, RZ, 0x1 ;  /* 0x00000001ff027424 */ /* 0x000fcc00078e00ff */
[----:B0-----:R-:W-:-:S08]  /*0110*/  DFMA R8, R2, -R12, 1 ;  /* 0x3ff000000208742b */ /* 0x001fd0000000080c */
[----:B------:R-:W-:-:S08]  /*0120*/  DFMA R8, R8, R8, R8 ;  /* 0x000000080808722b */ /* 0x000fd00000000008 */
[----:B------:R-:W-:-:S08]  /*0130*/  DFMA R2, R2, R8, R2 ;  /* 0x000000080202722b */ /* 0x000fd00000000002 */
[----:B------:R-:W-:-:S08]  /*0140*/  DFMA R10, R2, -R12, 1 ;  /* 0x3ff00000020a742b */ /* 0x000fd0000000080c */
[----:B------:R-:W-:Y:S01]  /*0150*/  DFMA R2, R2, R10, R2 ;  /* 0x0000000a0202722b */ /* 0x000fe20000000002 */
[----:B--2---:R-:W0:Y:S07]  /*0160*/  F2F.F64.F32 R8, R0 ;  /* 0x0000000000087310 */ /* 0x004e2e0000201800 */
[----:B0-----:R-:W-:Y:S01]  /*0170*/  DMUL R10, R8, R2 ;  /* 0x00000002080a7228 */ /* 0x001fe20000000000 */
[----:B------:R-:W-:-:S07]  /*0180*/  FSETP.GEU.AND P1, PT, |R9|, 6.5827683646048100446e-37, PT ;  /* 0x036000000900780b */ /* 0x000fce0003f2e200 */
[----:B------:R-:W-:-:S08]  /*0190*/  DFMA R12, R10, -R12, R8 ;  /* 0x8000000c0a0c722b */ /* 0x000fd00000000008 */
[----:B------:R-:W-:-:S10]  /*01a0*/  DFMA R2, R2, R12, R10 ;  /* 0x0000000c0202722b */ /* 0x000fd4000000000a */
[----:B------:R-:W-:-:S05]  /*01b0*/  FFMA R7, RZ, 3.103809356689453125, R3 ;  /* 0x4046a4d0ff077823 */ /* 0x000fca0000000003 */
[----:B------:R-:W-:-:S13]  /*01c0*/  FSETP.GT.AND P0, PT, |R7|, 1.469367938527859385e-39, PT ;  /* 0x001000000700780b */ /* 0x000fda0003f04200 */
[----:B------:R-:W-:Y:S05]  /*01d0*/  @P0 BRA P1, `(.L_x_3) ;  /* 0x0000000000200947 */ /* 0x000fea0000800000 */
[----:B------:R-:W-:Y:S01]  /*01e0*/  IMAD.MOV.U32 R12, RZ, RZ, R8 ;  /* 0x000000ffff0c7224 */ /* 0x000fe200078e0008 */
[----:B------:R-:W-:Y:S01]  /*01f0*/  MOV R0, 0x240 ;  /* 0x0000024000007802 */ /* 0x000fe20000000f00 */
[----:B------:R-:W-:Y:S02]  /*0200*/  IMAD.MOV.U32 R13, RZ, RZ, R9 ;  /* 0x000000ffff0d7224 */ /* 0x000fe400078e0009 */
[----:B------:R-:W-:Y:S02]  /*0210*/  IMAD.MOV.U32 R10, RZ, RZ, 0x13a92a30 ;  /* 0x13a92a30ff0a7424 */ /* 0x000fe400078e00ff */
[----:B------:R-:W-:-:S07]  /*0220*/  IMAD.MOV.U32 R11, RZ, RZ, 0x4046a4d0 ;  /* 0x4046a4d0ff0b7424 */ /* 0x000fce00078e00ff */
[----:B------:R-:W-:Y:S05]  /*0230*/  CALL.REL.NOINC `($__internal_0_$__cuda_sm20_div_rn_f64_full) ;  /* 0x00000000009c7944 */ /* 0x000fea0003c00000 */
[----:B------:R-:W-:Y:S02]  /*0240*/  IMAD.MOV.U32 R2, RZ, RZ, R14 ;  /* 0x000000ffff027224 */ /* 0x000fe400078e000e */
[----:B------:R-:W-:-:S07]  /*0250*/  IMAD.MOV.U32 R3, RZ, RZ, R15 ;  /* 0x000000ffff037224 */ /* 0x000fce00078e000f */
.L_x_3:
[----:B------:R-:W-:Y:S05]  /*0260*/  BSYNC.RECONVERGENT B0 ;  /* 0x0000000000007941 */ /* 0x000fea0003800200 */
.L_x_2:
[----:B------:R-:W0:Y:S01]  /*0270*/  LDC.64 R8, c[0x0][0x388] ;  /* 0x0000e200ff087b82 */ /* 0x000e220000000a00 */
[----:B------:R-:W1:Y:S01]  /*0280*/  F2I.F64.TRUNC R15, R2 ;  /* 0x00000002000f7311 */ /* 0x000e62000030d100 */
[----:B------:R-:W-:-:S04]  /*0290*/  IMAD.SHL.U32 R7, R6, 0x2, RZ ;  /* 0x0000000206077824 */ /* 0x000fc800078e00ff */
[----:B0-----:R-:W-:-:S05]  /*02a0*/  IMAD.WIDE R6, R7, 0x2, R8 ;  /* 0x0000000207067825 */ /* 0x001fca00078e0208 */
[----:B-1----:R0:W-:Y:S04]  /*02b0*/  STG.E.U16 desc[UR4][R6.64], R15 ;  /* 0x0000000f06007986 */ /* 0x0021e8000c101504 */
[----:B------:R-:W2:Y:S01]  /*02c0*/  LDG.E R0, desc[UR4][R4.64+0x4] ;  /* 0x0000040404007981 */ /* 0x000ea2000c1e1900 */
[----:B------:R-:W1:Y:S01]  /*02d0*/  MUFU.RCP64H R9, 45.306488037109375 ;  /* 0x4046a73b00097908 */ /* 0x000e620000001800 */
[----:B------:R-:W-:Y:S01]  /*02e0*/  IMAD.MOV.U32 R12, RZ, RZ, 0x645a1cac ;  /* 0x645a1cacff0c7424 */ /* 0x000fe200078e00ff */
[----:B------:R-:W-:Y:S01]  /*02f0*/  BSSY.RECONVERGENT B0, `(.L_x_4) ;  /* 0x0000018000007945 */ /* 0x000fe20003800200 */
[----:B------:R-:W-:Y:S02]  /*0300*/  IMAD.MOV.U32 R13, RZ, RZ, 0x4046a73b ;  /* 0x4046a73bff0d7424 */ /* 0x000fe400078e00ff */
[----:B------:R-:W-:-:S06]  /*0310*/  IMAD.MOV.U32 R8, RZ, RZ, 0x1 ;  /* 0x00000001ff087424 */ /* 0x000fcc00078e00ff */
[----:B-1----:R-:W-:-:S08]  /*0320*/  DFMA R10, R8, -R12, 1 ;  /* 0x3ff00000080a742b */ /* 0x002fd0000000080c */
[----:B------:R-:W-:-:S08]  /*0330*/  DFMA R10, R10, R10, R10 ;  /* 0x0000000a0a0a722b */ /* 0x000fd0000000000a */
[----:B------:R-:W-:-:S08]  /*0340*/  DFMA R10, R8, R10, R8 ;  /* 0x0000000a080a722b */ /* 0x000fd00000000008 */
[----:B------:R-:W-:-:S08]  /*0350*/  DFMA R2, R10, -R12, 1 ;  /* 0x3ff000000a02742b */ /* 0x000fd0000000080c */
[----:B------:R-:W-:Y:S01]  /*0360*/  DFMA R2, R10, R2, R10 ;  /* 0x000000020a02722b */ /* 0x000fe2000000000a */
[----:B--2---:R-:W1:Y:S07]  /*0370*/  F2F.F64.F32 R8, R0 ;  /* 0x0000000000087310 */ /* 0x004e6e0000201800 */
[----:B-1----:R-:W-:Y:S01]  /*0380*/  DMUL R10, R8, R2 ;  /* 0x00000002080a7228 */ /* 0x002fe20000000000 */
[----:B------:R-:W-:-:S07]  /*0390*/  FSETP.GEU.AND P1, PT, |R9|, 6.5827683646048100446e-37, PT ;  /* 0x036000000900780b */ /* 0x000fce0003f2e200 */
[----:B------:R-:W-:-:S08]  /*03a0*/  DFMA R4, R10, -R12, R8 ;  /* 0x8000000c0a04722b */ /* 0x000fd00000000008 */
[----:B------:R-:W-:-:S10]  /*03b0*/  DFMA R2, R2, R4, R10 ;  /* 0x000000040202722b */ /* 0x000fd4000000000a */
[----:B------:R-:W-:-:S05]  /*03c0*/  FFMA R4, RZ, 3.1039569377899169922, R3 ;  /* 0x4046a73bff047823 */ /* 0x000fca0000000003 */
[----:B------:R-:W-:-:S13]  /*03d0*/  FSETP.GT.AND P0, PT, |R4|, 1.469367938527859385e-39, PT ;  /* 0x001000000400780b */ /* 0x000fda0003f04200 */
[----:B0-----:R-:W-:Y:S05]  /*03e0*/  @P0 BRA P1, `(.L_x_5) ;  /* 0x0000000000200947 */ /* 0x001fea0000800000 */
        /* <DEDUP_REMOVED lines=8> */
.L_x_5:
[----:B------:R-:W-:Y:S05]  /*0470*/  BSYNC.RECONVERGENT B0 ;  /* 0x0000000000007941 */ /* 0x000fea0003800200 */
.L_x_4:
[----:B------:R-:W0:Y:S02]  /*0480*/  F2I.F64.TRUNC R3, R2 ;  /* 0x0000000200037311 */ /* 0x000e24000030d100 */
[----:B0-----:R-:W-:Y:S01]  /*0490*/  STG.E.U16 desc[UR4][R6.64+0x2], R3 ;  /* 0x0000020306007986 */ /* 0x001fe2000c101504 */
[----:B------:R-:W-:Y:S05]  /*04a0*/  EXIT ;  /* 0x000000000000794d */ /* 0x000fea0003800000 */
        .weak           $__internal_0_$__cuda_sm20_div_rn_f64_full
        .type           $__internal_0_$__cuda_sm20_div_rn_f64_full,@function
        .size           $__internal_0_$__cuda_sm20_div_rn_f64_full,(.L_x_13 - $__internal_0_$__cuda_sm20_div_rn_f64_full)
$__internal_0_$__cuda_sm20_div_rn_f64_full:
[C---:B------:R-:W-:Y:S01]  /*04b0*/  FSETP.GEU.AND P0, PT, |R11|.reuse, 1.469367938527859385e-39, PT ;  /* 0x001000000b00780b */ /* 0x040fe20003f0e200 */
[----:B------:R-:W-:Y:S01]  /*04c0*/  IMAD.MOV.U32 R16, RZ, RZ, 0x1 ;  /* 0x00000001ff107424 */ /* 0x000fe200078e00ff */
[----:B------:R-:W-:Y:S01]  /*04d0*/  LOP3.LUT R8, R11, 0x800fffff, RZ, 0xc0, !PT ;  /* 0x800fffff0b087812 */ /* 0x000fe200078ec0ff */
[----:B------:R-:W-:Y:S01]  /*04e0*/  BSSY.RECONVERGENT B1, `(.L_x_6) ;  /* 0x0000055000017945 */ /* 0x000fe20003800200 */
[C---:B------:R-:W-:Y:S02]  /*04f0*/  FSETP.GEU.AND P2, PT, |R13|.reuse, 1.469367938527859385e-39, PT ;  /* 0x001000000d00780b */ /* 0x040fe40003f4e200 */
[----:B------:R-:W-:Y:S01]  /*0500*/  LOP3.LUT R9, R8, 0x3ff00000, RZ, 0xfc, !PT ;  /* 0x3ff0000008097812 */ /* 0x000fe200078efcff */
[----:B------:R-:W-:Y:S01]  /*0510*/  IMAD.MOV.U32 R8, RZ, RZ, R10 ;  /* 0x000000ffff087224 */ /* 0x000fe200078e000a */
[----:B------:R-:W-:Y:S02]  /*0520*/  LOP3.LUT R15, R13, 0x7ff00000, RZ, 0xc0, !PT ;  /* 0x7ff000000d0f7812 */ /* 0x000fe400078ec0ff */
[----:B------:R-:W-:-:S03]  /*0530*/  LOP3.LUT R20, R11, 0x7ff00000, RZ, 0xc0, !PT ;  /* 0x7ff000000b147812 */ /* 0x000fc600078ec0ff */
[----:B------:R-:W-:Y:S01]  /*0540*/  @!P0 DMUL R8, R10, 8.98846567431157953865e+307 ;  /* 0x7fe000000a088828 */ /* 0x000fe20000000000 */
[----:B------:R-:W-:-:S03]  /*0550*/  ISETP.GE.U32.AND P1, PT, R15, R20, PT ;  /* 0x000000140f00720c */ /* 0x000fc60003f26070 */
[----:B------:R-:W-:Y:S02]  /*0560*/  @!P2 LOP3.LUT R14, R11, 0x7ff00000, RZ, 0xc0, !PT ;  /* 0x7ff000000b0ea812 */ /* 0x000fe400078ec0ff */
[----:B------:R-:W0:Y:S02]  /*0570*/  MUFU.RCP64H R17, R9 ;  /* 0x0000000900117308 */ /* 0x000e240000001800 */
[----:B------:R-:W-:Y:S02]  /*0580*/  @!P2 ISETP.GE.U32.AND P3, PT, R15, R14, PT ;  /* 0x0000000e0f00a20c */ /* 0x000fe40003f66070 */
[----:B------:R-:W-:-:S04]  /*0590*/  MOV R14, 0x1ca00000 ;  /* 0x1ca00000000e7802 */ /* 0x000fc80000000f00 */
[----:B------:R-:W-:-:S04]  /*05a0*/  @!P2 SEL R19, R14, 0x63400000, !P3 ;  /* 0x634000000e13a807 */ /* 0x000fc80005800000 */
[----:B------:R-:W-:-:S04]  /*05b0*/  @!P2 LOP3.LUT R22, R19, 0x80000000, R13, 0xf8, !PT ;  /* 0x800000001316a812 */ /* 0x000fc800078ef80d */
[----:B------:R-:W-:Y:S01]  /*05c0*/  @!P2 LOP3.LUT R23, R22, 0x100000, RZ, 0xfc, !PT ;  /* 0x001000001617a812 */ /* 0x000fe200078efcff */
[----:B0-----:R-:W-:Y:S01]  /*05d0*/  DFMA R2, R16, -R8, 1 ;  /* 0x3ff000001002742b */ /* 0x001fe20000000808 */
[----:B------:R-:W-:-:S07]  /*05e0*/  @!P2 IMAD.MOV.U32 R22, RZ, RZ, RZ ;  /* 0x000000ffff16a224 */ /* 0x000fce00078e00ff */
[----:B------:R-:W-:-:S08]  /*05f0*/  DFMA R2, R2, R2, R2 ;  /* 0x000000020202722b */ /* 0x000fd00000000002 */
[----:B------:R-:W-:Y:S01]  /*0600*/  DFMA R16, R16, R2, R16 ;  /* 0x000000021010722b */ /* 0x000fe20000000010 */
[----:B------:R-:W-:Y:S01]  /*0610*/  SEL R3, R14, 0x63400000, !P1 ;  /* 0x634000000e037807 */ /* 0x000fe20004800000 */
[----:B------:R-:W-:-:S03]  /*0620*/  IMAD.MOV.U32 R2, RZ, RZ, R12 ;  /* 0x000000ffff027224 */ /* 0x000fc600078e000c */
[----:B------:R-:W-:-:S03]  /*0630*/  LOP3.LUT R3, R3, 0x800fffff, R13, 0xf8, !PT ;  /* 0x800fffff03037812 */ /* 0x000fc600078ef80d */
[----:B------:R-:W-:-:S03]  /*0640*/  DFMA R18, R16, -R8, 1 ;  /* 0x3ff000001012742b */ /* 0x000fc60000000808 */
[----:B------:R-:W-:Y:S01]  /*0650*/  @!P2 DFMA R2, R2, 2, -R22 ;  /* 0x400000000202a82b */ /* 0x000fe20000000816 */
[----:B------:R-:W-:-:S04]  /*0660*/  IMAD.MOV.U32 R22, RZ, RZ, R15 ;  /* 0x000000ffff167224 */ /* 0x000fc800078e000f */
[----:B------:R-:W-:Y:S01]  /*0670*/  DFMA R16, R16, R18, R16 ;  /* 0x000000121010722b */ /* 0x000fe20000000010 */
[----:B------:R-:W-:Y:S01]  /*0680*/  IMAD.MOV.U32 R23, RZ, RZ, R20 ;  /* 0x000000ffff177224 */ /* 0x000fe200078e0014 */
[----:B------:R-:W-:-:S03]  /*0690*/  @!P0 LOP3.LUT R23, R9, 0x7ff00000, RZ, 0xc0, !PT ;  /* 0x7ff0000009178812 */ /* 0x000fc600078ec0ff */
[----:B------:R-:W-:Y:S02]  /*06a0*/  @!P2 LOP3.LUT R22, R3, 0x7ff00000, RZ, 0xc0, !PT ;  /* 0x7ff000000316a812 */ /* 0x000fe400078ec0ff */
[----:B------:R-:W-:Y:S01]  /*06b0*/  VIADD R25, R23, 0xffffffff ;  /* 0xffffffff17197836 */ /* 0x000fe20000000000 */
[----:B------:R-:W-:Y:S02]  /*06c0*/  DMUL R18, R16, R2 ;  /* 0x0000000210127228 */ /* 0x000fe40000000000 */
[----:B------:R-:W-:-:S05]  /*06d0*/  VIADD R24, R22, 0xffffffff ;  /* 0xffffffff16187836 */ /* 0x000fca0000000000 */
[----:B------:R-:W-:Y:S01]  /*06e0*/  ISETP.GT.U32.AND P0, PT, R24, 0x7feffffe, PT ;  /* 0x7feffffe1800780c */ /* 0x000fe20003f04070 */
[----:B------:R-:W-:-:S03]  /*06f0*/  DFMA R20, R18, -R8, R2 ;  /* 0x800000081214722b */ /* 0x000fc60000000002 */
[----:B------:R-:W-:-:S05]  /*0700*/  ISETP.GT.U32.OR P0, PT, R25, 0x7feffffe, P0 ;  /* 0x7feffffe1900780c */ /* 0x000fca0000704470 */
[----:B------:R-:W-:-:S08]  /*0710*/  DFMA R16, R16, R20, R18 ;  /* 0x000000141010722b */ /* 0x000fd00000000012 */
[----:B------:R-:W-:Y:S05]  /*0720*/  @P0 BRA `(.L_x_7) ;  /* 0x00000000006c0947 */ /* 0x000fea0003800000 */
[----:B------:R-:W-:-:S04]  /*0730*/  LOP3.LUT R18, R11, 0x7ff00000, RZ, 0xc0, !PT ;  /* 0x7ff000000b127812 */ /* 0x000fc800078ec0ff */
[CC--:B------:R-:W-:Y:S02]  /*0740*/  VIADDMNMX R12, R15.reuse, -R18.reuse, 0xb9600000, !PT ;  /* 0xb96000000f0c7446 */ /* 0x0c0fe40007800912 */
[----:B------:R-:W-:Y:S01]  /*0750*/  ISETP.GE.U32.AND P0, PT, R15, R18, PT ;  /* 0x000000120f00720c */ /* 0x000fe20003f06070 */
[----:B------:R-:W-:Y:S01]  /*0760*/  IMAD.MOV.U32 R18, RZ, RZ, RZ ;  /* 0x000000ffff127224 */ /* 0x000fe200078e00ff */
[----:B------:R-:W-:Y:S02]  /*0770*/  VIMNMX R12, PT, PT, R12, 0x46a00000, PT ;  /* 0x46a000000c0c7848 */ /* 0x000fe40003fe0100 */
[----:B------:R-:W-:-:S05]  /*0780*/  SEL R13, R14, 0x63400000, !P0 ;  /* 0x634000000e0d7807 */ /* 0x000fca0004000000 */
[----:B------:R-:W-:-:S04]  /*0790*/  IMAD.IADD R12, R12, 0x1, -R13 ;  /* 0x000000010c0c7824 */ /* 0x000fc800078e0a0d */
[----:B------:R-:W-:-:S06]  /*07a0*/  VIADD R19, R12, 0x7fe00000 ;  /* 0x7fe000000c137836 */ /* 0x000fcc0000000000 */
[----:B------:R-:W-:-:S10]  /*07b0*/  DMUL R14, R16, R18 ;  /* 0x00000012100e7228 */ /* 0x000fd40000000000 */
[----:B------:R-:W-:-:S13]  /*07c0*/  FSETP.GTU.AND P0, PT, |R15|, 1.469367938527859385e-39, PT ;  /* 0x001000000f00780b */ /* 0x000fda0003f0c200 */
[----:B------:R-:W-:Y:S05]  /*07d0*/  @P0 BRA `(.L_x_8) ;  /* 0x0000000000940947 */ /* 0x000fea0003800000 */
[----:B------:R-:W-:Y:S01]  /*07e0*/  DFMA R2, R16, -R8, R2 ;  /* 0x800000081002722b */ /* 0x000fe20000000002 */
[----:B------:R-:W-:-:S09]  /*07f0*/  IMAD.MOV.U32 R18, RZ, RZ, RZ ;  /* 0x000000ffff127224 */ /* 0x000fd200078e00ff */
[C---:B------:R-:W-:Y:S02]  /*0800*/  FSETP.NEU.AND P0, PT, R3.reuse, RZ, PT ;  /* 0x000000ff0300720b */ /* 0x040fe40003f0d000 */
[----:B------:R-:W-:-:S04]  /*0810*/  LOP3.LUT R11, R3, 0x80000000, R11, 0x48, !PT ;  /* 0x80000000030b7812 */ /* 0x000fc800078e480b */
[----:B------:R-:W-:-:S07]  /*0820*/  LOP3.LUT R19, R11, R19, RZ, 0xfc, !PT ;  /* 0x000000130b137212 */ /* 0x000fce00078efcff */
[----:B------:R-:W-:Y:S05]  /*0830*/  @!P0 BRA `(.L_x_8) ;  /* 0x00000000007c8947 */ /* 0x000fea0003800000 */
[----:B------:R-:W-:Y:S01]  /*0840*/  IMAD.MOV R3, RZ, RZ, -R12 ;  /* 0x000000ffff037224 */ /* 0x000fe200078e0a0c */
[----:B------:R-:W-:-:S06]  /*0850*/  MOV R2, RZ ;  /* 0x000000ff00027202 */ /* 0x000fcc0000000f00 */
[----:B------:R-:W-:Y:S02]  /*0860*/  DFMA R2, R14, -R2, R16 ;  /* 0x800000020e02722b */ /* 0x000fe40000000010 */
[----:B------:R-:W-:-:S04]  /*0870*/  DMUL.RP R16, R16, R18 ;  /* 0x0000001210107228 */ /* 0x000fc80000008000 */
[----:B------:R-:W-:-:S04]  /*0880*/  IADD3 R2, PT, PT, -R12, -0x43300000, RZ ;  /* 0xbcd000000c027810 */ /* 0x000fc80007ffe1ff */
[----:B------:R-:W-:Y:S02]  /*0890*/  FSETP.NEU.AND P0, PT, |R3|, R2, PT ;  /* 0x000000020300720b */ /* 0x000fe40003f0d200 */
[----:B------:R-:W-:Y:S02]  /*08a0*/  LOP3.LUT R11, R17, R11, RZ, 0x3c, !PT ;  /* 0x0000000b110b7212 */ /* 0x000fe400078e3cff */
[----:B------:R-:W-:Y:S02]  /*08b0*/  FSEL R14, R16, R14, !P0 ;  /* 0x0000000e100e7208 */ /* 0x000fe40004000000 */
[----:B------:R-:W-:Y:S01]  /*08c0*/  FSEL R15, R11, R15, !P0 ;  /* 0x0000000f0b0f7208 */ /* 0x000fe20004000000 */
[----:B------:R-:W-:Y:S06]  /*08d0*/  BRA `(.L_x_8) ;  /* 0x0000000000547947 */ /* 0x000fec0003800000 */
.L_x_7:
[----:B------:R-:W-:-:S14]  /*08e0*/  DSETP.NAN.AND P0, PT, R12, R12, PT ;  /* 0x0000000c0c00722a */ /* 0x000fdc0003f08000 */
[----:B------:R-:W-:Y:S05]  /*08f0*/  @P0 BRA `(.L_x_9) ;  /* 0x0000000000440947 */ /* 0x000fea0003800000 */
[----:B------:R-:W-:-:S14]  /*0900*/  DSETP.NAN.AND P0, PT, R10, R10, PT ;  /* 0x0000000a0a00722a */ /* 0x000fdc0003f08000 */
[----:B------:R-:W-:Y:S05]  /*0910*/  @P0 BRA `(.L_x_10) ;  /* 0x0000000000300947 */ /* 0x000fea0003800000 */
[----:B------:R-:W-:Y:S01]  /*0920*/  ISETP.NE.AND P0, PT, R22, R23, PT ;  /* 0x000000171600720c */ /* 0x000fe20003f05270 */
[----:B------:R-:W-:Y:S02]  /*0930*/  IMAD.MOV.U32 R14, RZ, RZ, 0x0 ;  /* 0x00000000ff0e7424 */ /* 0x000fe400078e00ff */
[----:B------:R-:W-:-:S10]  /*0940*/  IMAD.MOV.U32 R15, RZ, RZ, -0x80000 ;  /* 0xfff80000ff0f7424 */ /* 0x000fd400078e00ff */
[----:B------:R-:W-:Y:S05]  /*0950*/  @!P0 BRA `(.L_x_8) ;  /* 0x0000000000348947 */ /* 0x000fea0003800000 */
[----:B------:R-:W-:Y:S02]  /*0960*/  ISETP.NE.AND P0, PT, R22, 0x7ff00000, PT ;  /* 0x7ff000001600780c */ /* 0x000fe40003f05270 */
[----:B------:R-:W-:Y:S02]  /*0970*/  LOP3.LUT R15, R13, 0x80000000, R11, 0x48, !PT ;  /* 0x800000000d0f7812 */ /* 0x000fe400078e480b */
[----:B------:R-:W-:-:S13]  /*0980*/  ISETP.EQ.OR P0, PT, R23, RZ, !P0 ;  /* 0x000000ff1700720c */ /* 0x000fda0004702670 */
[----:B------:R-:W-:Y:S01]  /*0990*/  @P0 LOP3.LUT R2, R15, 0x7ff00000, RZ, 0xfc, !PT ;  /* 0x7ff000000f020812 */ /* 0x000fe200078efcff */
[----:B------:R-:W-:Y:S02]  /*09a0*/  @!P0 IMAD.MOV.U32 R14, RZ, RZ, RZ ;  /* 0x000000ffff0e8224 */ /* 0x000fe400078e00ff */
[----:B------:R-:W-:Y:S02]  /*09b0*/  @P0 IMAD.MOV.U32 R14, RZ, RZ, RZ ;  /* 0x000000ffff0e0224 */ /* 0x000fe400078e00ff */
[----:B------:R-:W-:Y:S01]  /*09c0*/  @P0 IMAD.MOV.U32 R15, RZ, RZ, R2 ;  /* 0x000000ffff0f0224 */ /* 0x000fe200078e0002 */
[----:B------:R-:W-:Y:S06]  /*09d0*/  BRA `(.L_x_8) ;  /* 0x0000000000147947 */ /* 0x000fec0003800000 */
.L_x_10:
[----:B------:R-:W-:Y:S01]  /*09e0*/  LOP3.LUT R15, R11, 0x80000, RZ, 0xfc, !PT ;  /* 0x000800000b0f7812 */ /* 0x000fe200078efcff */
[----:B------:R-:W-:Y:S01]  /*09f0*/  IMAD.MOV.U32 R14, RZ, RZ, R10 ;  /* 0x000000ffff0e7224 */ /* 0x000fe200078e000a */
[----:B------:R-:W-:Y:S06]  /*0a00*/  BRA `(.L_x_8) ;  /* 0x0000000000087947 */ /* 0x000fec0003800000 */
.L_x_9:
[----:B------:R-:W-:Y:S01]  /*0a10*/  LOP3.LUT R15, R13, 0x80000, RZ, 0xfc, !PT ;  /* 0x000800000d0f7812 */ /* 0x000fe200078efcff */
[----:B------:R-:W-:-:S07]  /*0a20*/  IMAD.MOV.U32 R14, RZ, RZ, R12 ;  /* 0x000000ffff0e7224 */ /* 0x000fce00078e000c */
.L_x_8:
[----:B------:R-:W-:Y:S05]  /*0a30*/  BSYNC.RECONVERGENT B1 ;  /* 0x0000000000017941 */ /* 0x000fea0003800200 */
.L_x_6:
[----:B------:R-:W-:Y:S02]  /*0a40*/  IMAD.MOV.U32 R2, RZ, RZ, R0 ;  /* 0x000000ffff027224 */ /* 0x000fe400078e0000 */
[----:B------:R-:W-:-:S04]  /*0a50*/  IMAD.MOV.U32 R3, RZ, RZ, 0x0 ;  /* 0x00000000ff037424 */ /* 0x000fc800078e00ff */
[----:B------:R-:W-:Y:S05]  /*0a60*/  RET.REL.NODEC R2 `(_Z16cufftComplex_intP6float2Psi) ;  /* 0xfffffff402647950 */ /* 0x000fea0003c3ffff */
.L_x_11:
        /* <DEDUP_REMOVED lines=9> */
.L_x_13:


//--------------------- .text._Z16int_cufftComplexPsP6float2i --------------------------
	.section	.text._Z16int_cufftComplexPsP6float2i,"ax",@progbits
	.align	128
        .global         _Z16int_cufftComplexPsP6float2i
        .type           _Z16int_cufftComplexPsP6float2i,@function
        .size           _Z16int_cufftComplexPsP6float2i,(.L_x_17 - _Z16int_cufftComplexPsP6float2i)
        .other          _Z16int_cufftComplexPsP6float2i,@"STO_CUDA_ENTRY STV_DEFAULT"
_Z16int_cufftComplexPsP6float2i:
.text._Z16int_cufftComplexPsP6float2i:
        /* <DEDUP_REMOVED lines=10> */
[----:B------:R-:W-:-:S05]  /*00a0*/  SHF.L.U32 R5, R7, 0x1, RZ ;  /* 0x0000000107057819 */ /* 0x000fca00000006ff */
[----:B0-----:R-:W-:Y:S02]  /*00b0*/  IMAD.WIDE R2, R5, 0x2, R2 ;  /* 0x0000000205027825 */ /* 0x001fe400078e0202 */
[----:B------:R-:W0:Y:S03]  /*00c0*/  LDC.64 R4, c[0x0][0x388] ;  /* 0x0000e200ff047b82 */ /* 0x000e260000000a00 */
[----:B-1----:R-:W2:Y:S01]  /*00d0*/  LDG.E.U16 R0, desc[UR4][R2.64] ;  /* 0x0000000402007981 */ /* 0x002ea2000c1e1500 */
[----:B0-----:R-:W-:Y:S01]  /*00e0*/  IMAD.WIDE R4, R7, 0x8, R4 ;  /* 0x0000000807047825 */ /* 0x001fe200078e0204 */
[----:B--2---:R-:W0:Y:S04]  /*00f0*/  I2F.S16 R9, R0 ;  /* 0x0000000000097306 */ /* 0x004e280000101400 */
[----:B0-----:R-:W-:Y:S04]  /*0100*/  STG.E desc[UR4][R4.64], R9 ;  /* 0x0000000904007986 */ /* 0x001fe8000c101904 */
[----:B------:R-:W2:Y:S02]  /*0110*/  LDG.E.U16 R6, desc[UR4][R2.64+0x2] ;  /* 0x0000020402067981 */ /* 0x000ea4000c1e1500 */
[----:B--2---:R-:W0:Y:S02]  /*0120*/  I2F.S16 R7, R6 ;  /* 0x0000000600077306 */ /* 0x004e240000101400 */
[----:B0-----:R-:W-:Y:S01]  /*0130*/  STG.E desc[UR4][R4.64+0x4], R7 ;  /* 0x0000040704007986 */ /* 0x001fe2000c101904 */
[----:B------:R-:W-:Y:S05]  /*0140*/  EXIT ;  /* 0x000000000000794d */ /* 0x000fea0003800000 */
.L_x_12:
        /* <DEDUP_REMOVED lines=11> */
.L_x_17:


//--------------------- .nv.shared.reserved.0     --------------------------
	.section	.nv.shared.reserved.0,"aw",@nobits
	.weak		__nv_reservedSMEM_offset_0_alias
	.size		__nv_reservedSMEM_offset_0_alias, 0, 64
	.other		__nv_reservedSMEM_offset_0_alias,@"STO_CUDA_RESERVED_SHARED STV_DEFAULT"
__nv_reservedSMEM_offset_0_alias:
	.zero		0
	.zero		64


//--------------------- .nv.constant0._Z18rotate_cpx_vector1PsS_S_jt --------------------------
	.section	.nv.constant0._Z18rotate_cpx_vector1PsS_S_jt,"a",@progbits
	.sectionflags	@""
	.align	4
.nv.constant0._Z18rotate_cpx_vector1PsS_S_jt:
	.zero		926


//--------------------- .nv.constant0._Z17rotate_cpx_vectorPsS_S_jt --------------------------
	.section	.nv.constant0._Z17rotate_cpx_vectorPsS_S_jt,"a",@progbits
	.sectionflags	@""
	.align	4
.nv.constant0._Z17rotate_cpx_vectorPsS_S_jt:
	.zero		926


//--------------------- .nv.constant0._Z16cufftComplex_intP6float2Psi --------------------------
	.section	.nv.constant0._Z16cufftComplex_intP6float2Psi,"a",@progbits
	.sectionflags	@""
	.align	4
.nv.constant0._Z16cufftComplex_intP6float2Psi:
	.zero		916


//--------------------- .nv.constant0._Z16int_cufftComplexPsP6float2i --------------------------
	.section	.nv.constant0._Z16int_cufftComplexPsP6float2i,"a",@progbits
	.sectionflags	@""
	.align	4
.nv.constant0._Z16int_cufftComplexPsP6float2i:
	.zero		916


//--------------------- SYMBOLS --------------------------

	.type		.nv.reservedSmem.offset0,@object
	.size		.nv.reservedSmem.offset0,0x4
